//
// Generated by NVIDIA NVVM Compiler
//
// Compiler Build ID: CL-36424714
// Cuda compilation tools, release 13.0, V13.0.88
// Based on NVVM 20.0.0
//

.version 9.0
.target sm_100
.address_size 64

	// .globl	_Z26broadcast_cls_token_kernelPfS_ii

.visible .entry _Z26broadcast_cls_token_kernelPfS_ii(
	.param .u64 .ptr .align 1 _Z26broadcast_cls_token_kernelPfS_ii_param_0,
	.param .u64 .ptr .align 1 _Z26broadcast_cls_token_kernelPfS_ii_param_1,
	.param .u32 _Z26broadcast_cls_token_kernelPfS_ii_param_2,
	.param .u32 _Z26broadcast_cls_token_kernelPfS_ii_param_3
)
{
	.reg .pred 	%p<2>;
	.reg .b32 	%r<9>;
	.reg .b32 	%f<2>;
	.reg .b64 	%rd<9>;

	ld.param.u64 	%rd1, [_Z26broadcast_cls_token_kernelPfS_ii_param_0];
	ld.param.u64 	%rd2, [_Z26broadcast_cls_token_kernelPfS_ii_param_1];
	ld.param.u32 	%r3, [_Z26broadcast_cls_token_kernelPfS_ii_param_2];
	ld.param.u32 	%r2, [_Z26broadcast_cls_token_kernelPfS_ii_param_3];
	mov.u32 	%r4, %ctaid.x;
	mov.u32 	%r5, %ntid.x;
	mov.u32 	%r6, %tid.x;
	mad.lo.s32 	%r1, %r4, %r5, %r6;
	mul.lo.s32 	%r7, %r2, %r3;
	setp.ge.s32 	%p1, %r1, %r7;
	@%p1 bra 	$L__BB0_2;
	cvta.to.global.u64 	%rd3, %rd1;
	cvta.to.global.u64 	%rd4, %rd2;
	rem.s32 	%r8, %r1, %r2;
	mul.wide.s32 	%rd5, %r8, 4;
	add.s64 	%rd6, %rd3, %rd5;
	ld.global.f32 	%f1, [%rd6];
	mul.wide.s32 	%rd7, %r1, 4;
	add.s64 	%rd8, %rd4, %rd7;
	st.global.f32 	[%rd8], %f1;
$L__BB0_2:
	ret;

}
	// .globl	_Z18concatenate_kernelPfS_S_iii
.visible .entry _Z18concatenate_kernelPfS_S_iii(
	.param .u64 .ptr .align 1 _Z18concatenate_kernelPfS_S_iii_param_0,
	.param .u64 .ptr .align 1 _Z18concatenate_kernelPfS_S_iii_param_1,
	.param .u64 .ptr .align 1 _Z18concatenate_kernelPfS_S_iii_param_2,
	.param .u32 _Z18concatenate_kernelPfS_S_iii_param_3,
	.param .u32 _Z18concatenate_kernelPfS_S_iii_param_4,
	.param .u32 _Z18concatenate_kernelPfS_S_iii_param_5
)
{
	.reg .pred 	%p<3>;
	.reg .b32 	%r<21>;
	.reg .b32 	%f<3>;
	.reg .b64 	%rd<15>;

	ld.param.u64 	%rd2, [_Z18concatenate_kernelPfS_S_iii_param_0];
	ld.param.u64 	%rd3, [_Z18concatenate_kernelPfS_S_iii_param_1];
	ld.param.u64 	%rd4, [_Z18concatenate_kernelPfS_S_iii_param_2];
	ld.param.u32 	%r8, [_Z18concatenate_kernelPfS_S_iii_param_3];
	ld.param.u32 	%r6, [_Z18concatenate_kernelPfS_S_iii_param_4];
	ld.param.u32 	%r7, [_Z18concatenate_kernelPfS_S_iii_param_5];
	cvta.to.global.u64 	%rd1, %rd4;
	mov.u32 	%r9, %ctaid.x;
	mov.u32 	%r10, %ntid.x;
	mov.u32 	%r11, %tid.x;
	mad.lo.s32 	%r1, %r9, %r10, %r11;
	add.s32 	%r2, %r6, 1;
	mad.lo.s32 	%r12, %r8, %r6, %r8;
	mul.lo.s32 	%r13, %r12, %r7;
	setp.ge.s32 	%p1, %r1, %r13;
	@%p1 bra 	$L__BB1_4;
	mul.lo.s32 	%r14, %r2, %r7;
	div.s32 	%r3, %r1, %r14;
	mul.lo.s32 	%r15, %r3, %r14;
	sub.s32 	%r16, %r1, %r15;
	div.s32 	%r4, %r16, %r7;
	rem.s32 	%r5, %r1, %r7;
	setp.ne.s32 	%p2, %r4, 0;
	@%p2 bra 	$L__BB1_3;
	mad.lo.s32 	%r20, %r3, %r7, %r5;
	cvta.to.global.u64 	%rd10, %rd2;
	mul.wide.s32 	%rd11, %r20, 4;
	add.s64 	%rd12, %rd10, %rd11;
	ld.global.f32 	%f2, [%rd12];
	mul.wide.s32 	%rd13, %r1, 4;
	add.s64 	%rd14, %rd1, %rd13;
	st.global.f32 	[%rd14], %f2;
	bra.uni 	$L__BB1_4;
$L__BB1_3:
	mad.lo.s32 	%r17, %r3, %r6, %r4;
	add.s32 	%r18, %r17, -1;
	mad.lo.s32 	%r19, %r18, %r7, %r5;
	cvta.to.global.u64 	%rd5, %rd3;
	mul.wide.s32 	%rd6, %r19, 4;
	add.s64 	%rd7, %rd5, %rd6;
	ld.global.f32 	%f1, [%rd7];
	mul.wide.s32 	%rd8, %r1, 4;
	add.s64 	%rd9, %rd1, %rd8;
	st.global.f32 	[%rd9], %f1;
$L__BB1_4:
	ret;

}
	// .globl	_Z20add_pos_embed_kernelPfS_S_iii
.visible .entry _Z20add_pos_embed_kernelPfS_S_iii(
	.param .u64 .ptr .align 1 _Z20add_pos_embed_kernelPfS_S_iii_param_0,
	.param .u64 .ptr .align 1 _Z20add_pos_embed_kernelPfS_S_iii_param_1,
	.param .u64 .ptr .align 1 _Z20add_pos_embed_kernelPfS_S_iii_param_2,
	.param .u32 _Z20add_pos_embed_kernelPfS_S_iii_param_3,
	.param .u32 _Z20add_pos_embed_kernelPfS_S_iii_param_4,
	.param .u32 _Z20add_pos_embed_kernelPfS_S_iii_param_5
)
{
	.reg .pred 	%p<2>;
	.reg .b32 	%r<16>;
	.reg .b32 	%f<4>;
	.reg .b64 	%rd<12>;

	ld.param.u64 	%rd1, [_Z20add_pos_embed_kernelPfS_S_iii_param_0];
	ld.param.u64 	%rd2, [_Z20add_pos_embed_kernelPfS_S_iii_param_1];
	ld.param.u64 	%rd3, [_Z20add_pos_embed_kernelPfS_S_iii_param_2];
	ld.param.u32 	%r4, [_Z20add_pos_embed_kernelPfS_S_iii_param_3];
	ld.param.u32 	%r2, [_Z20add_pos_embed_kernelPfS_S_iii_param_4];
	ld.param.u32 	%r3, [_Z20add_pos_embed_kernelPfS_S_iii_param_5];
	mov.u32 	%r5, %ctaid.x;
	mov.u32 	%r6, %ntid.x;
	mov.u32 	%r7, %tid.x;
	mad.lo.s32 	%r1, %r5, %r6, %r7;
	mul.lo.s32 	%r8, %r2, %r4;
	mul.lo.s32 	%r9, %r8, %r3;
	setp.ge.s32 	%p1, %r1, %r9;
	@%p1 bra 	$L__BB2_2;
	cvta.to.global.u64 	%rd4, %rd1;
	cvta.to.global.u64 	%rd5, %rd2;
	cvta.to.global.u64 	%rd6, %rd3;
	mul.lo.s32 	%r10, %r3, %r2;
	rem.s32 	%r11, %r1, %r10;
	rem.s32 	%r12, %r1, %r3;
	mul.wide.s32 	%rd7, %r1, 4;
	add.s64 	%rd8, %rd4, %rd7;
	ld.global.f32 	%f1, [%rd8];
	rem.s32 	%r13, %r11, %r3;
	add.s32 	%r14, %r12, %r11;
	sub.s32 	%r15, %r14, %r13;
	mul.wide.s32 	%rd9, %r15, 4;
	add.s64 	%rd10, %rd5, %rd9;
	ld.global.f32 	%f2, [%rd10];
	add.f32 	%f3, %f1, %f2;
	add.s64 	%rd11, %rd6, %rd7;
	st.global.f32 	[%rd11], %f3;
$L__BB2_2:
	ret;

}


// ===== COMPILED SASS (sm_100) =====

	.target	sm_100

	.elftype	@"ET_EXEC"


//--------------------- .note.nv.tkinfo           --------------------------
	.section	.note.nv.tkinfo,"",@"SHT_NOTE"
	.sectionflags	@"SHF_NOTE_NV_TKINFO"
	.tkinfo
        /*0018*/ 	.word	0x00000002
        /*0030*/ 	.string	""
        /*0030*/ 	.string	"ptxas"
        /*0030*/ 	.string	"Cuda compilation tools, release 13.0, V13.0.88"
        /*0030*/ 	.string	"Build cuda_13.0.r13.0/compiler.36424714_0"
        /*0030*/ 	.string	"-arch sm_100 -m 64 "



//--------------------- .note.nv.cuinfo           --------------------------
	.section	.note.nv.cuinfo,"",@"SHT_NOTE"
	.sectionflags	@"SHF_NOTE_NV_CUINFO"
        /*0018*/ 	.short	0x0002
        /*001a*/ 	.short	0x0064
        /*001c*/ 	.short	0x0082
	.zero		2


//--------------------- .nv.info                  --------------------------
	.section	.nv.info,"",@"SHT_CUDA_INFO"
	.align	4


	//----- nvinfo : EIATTR_REGCOUNT
	.align		4
        /*0000*/ 	.byte	0x04, 0x2f
        /*0002*/ 	.short	(.L_1 - .L_0)
	.align		4
.L_0:
        /*0004*/ 	.word	index@(_Z26broadcast_cls_token_kernelPfS_ii)
        /*0008*/ 	.word	0x0000000e


	//----- nvinfo : EIATTR_FRAME_SIZE
	.align		4
.L_1:
        /*000c*/ 	.byte	0x04, 0x11
        /*000e*/ 	.short	(.L_3 - .L_2)
	.align		4
.L_2:
        /*0010*/ 	.word	index@(_Z26broadcast_cls_token_kernelPfS_ii)
        /*0014*/ 	.word	0x00000000


	//----- nvinfo : EIATTR_REGCOUNT
	.align		4
.L_3:
        /*0018*/ 	.byte	0x04, 0x2f
        /*001a*/ 	.short	(.L_5 - .L_4)
	.align		4
.L_4:
        /*001c*/ 	.word	index@(_Z18concatenate_kernelPfS_S_iii)
        /*0020*/ 	.word	0x0000000e


	//----- nvinfo : EIATTR_FRAME_SIZE
	.align		4
.L_5:
        /*0024*/ 	.byte	0x04, 0x11
        /*0026*/ 	.short	(.L_7 - .L_6)
	.align		4
.L_6:
        /*0028*/ 	.word	index@(_Z18concatenate_kernelPfS_S_iii)
        /*002c*/ 	.word	0x00000000


	//----- nvinfo : EIATTR_REGCOUNT
	.align		4
.L_7:
        /*0030*/ 	.byte	0x04, 0x2f
        /*0032*/ 	.short	(.L_9 - .L_8)
	.align		4
.L_8:
        /*0034*/ 	.word	index@(_Z20add_pos_embed_kernelPfS_S_iii)
        /*0038*/ 	.word	0x00000010


	//----- nvinfo : EIATTR_FRAME_SIZE
	.align		4
.L_9:
        /*003c*/ 	.byte	0x04, 0x11
        /*003e*/ 	.short	(.L_11 - .L_10)
	.align		4
.L_10:
        /*0040*/ 	.word	index@(_Z20add_pos_embed_kernelPfS_S_iii)
        /*0044*/ 	.word	0x00000000


	//----- nvinfo : EIATTR_MIN_STACK_SIZE
	.align		4
.L_11:
        /*0048*/ 	.byte	0x04, 0x12
        /*004a*/ 	.short	(.L_13 - .L_12)
	.align		4
.L_12:
        /*004c*/ 	.word	index@(_Z20add_pos_embed_kernelPfS_S_iii)
        /*0050*/ 	.word	0x00000000


	//----- nvinfo : EIATTR_MIN_STACK_SIZE
	.align		4
.L_13:
        /*0054*/ 	.byte	0x04, 0x12
        /*0056*/ 	.short	(.L_15 - .L_14)
	.align		4
.L_14:
        /*0058*/ 	.word	index@(_Z18concatenate_kernelPfS_S_iii)
        /*005c*/ 	.word	0x00000000


	//----- nvinfo : EIATTR_MIN_STACK_SIZE
	.align		4
.L_15:
        /*0060*/ 	.byte	0x04, 0x12
        /*0062*/ 	.short	(.L_17 - .L_16)
	.align		4
.L_16:
        /*0064*/ 	.word	index@(_Z26broadcast_cls_token_kernelPfS_ii)
        /*0068*/ 	.word	0x00000000
.L_17:


//--------------------- .nv.compat                --------------------------
	.section	.nv.compat,"",@"SHT_CUDA_COMPAT_INFO"
	.align	4
        /*0000*/ 	.byte	0x02, 0x09, 0x00, 0x00, 0x02, 0x02, 0x01, 0x00, 0x02, 0x05, 0x05, 0x00, 0x03, 0x07, 0x01, 0x01
        /*0010*/ 	.byte	0x02, 0x03, 0x00, 0x00, 0x02, 0x06, 0x01, 0x00, 0x04, 0x0b, 0x08, 0x00, 0x09, 0x00, 0x00, 0x00
        /*0020*/ 	.byte	0x00, 0x00, 0x00, 0x00


//--------------------- .nv.info._Z20add_pos_embed_kernelPfS_S_iii --------------------------
	.section	.nv.info._Z20add_pos_embed_kernelPfS_S_iii,"",@"SHT_CUDA_INFO"
	.sectionflags	@""
	.align	4


	//----- nvinfo : EIATTR_CUDA_API_VERSION
	.align		4
        /*0000*/ 	.byte	0x04, 0x37
        /*0002*/ 	.short	(.L_19 - .L_18)
.L_18:
        /*0004*/ 	.word	0x00000082


	//----- nvinfo : EIATTR_KPARAM_INFO
	.align		4
.L_19:
        /*0008*/ 	.byte	0x04, 0x17
        /*000a*/ 	.short	(.L_21 - .L_20)
.L_20:
        /*000c*/ 	.word	0x00000000
        /*0010*/ 	.short	0x0005
        /*0012*/ 	.short	0x0020
        /*0014*/ 	.byte	0x00, 0xf0, 0x11, 0x00


	//----- nvinfo : EIATTR_KPARAM_INFO
	.align		4
.L_21:
        /*0018*/ 	.byte	0x04, 0x17
        /*001a*/ 	.short	(.L_23 - .L_22)
.L_22:
        /*001c*/ 	.word	0x00000000
        /*0020*/ 	.short	0x0004
        /*0022*/ 	.short	0x001c
        /*0024*/ 	.byte	0x00, 0xf0, 0x11, 0x00


	//----- nvinfo : EIATTR_KPARAM_INFO
	.align		4
.L_23:
        /*0028*/ 	.byte	0x04, 0x17
        /*002a*/ 	.short	(.L_25 - .L_24)
.L_24:
        /*002c*/ 	.word	0x00000000
        /*0030*/ 	.short	0x0003
        /*0032*/ 	.short	0x0018
        /*0034*/ 	.byte	0x00, 0xf0, 0x11, 0x00


	//----- nvinfo : EIATTR_KPARAM_INFO
	.align		4
.L_25:
        /*0038*/ 	.byte	0x04, 0x17
        /*003a*/ 	.short	(.L_27 - .L_26)
.L_26:
        /*003c*/ 	.word	0x00000000
        /*0040*/ 	.short	0x0002
        /*0042*/ 	.short	0x0010
        /*0044*/ 	.byte	0x00, 0xf5, 0x21, 0x00


	//----- nvinfo : EIATTR_KPARAM_INFO
	.align		4
.L_27:
        /*0048*/ 	.byte	0x04, 0x17
        /*004a*/ 	.short	(.L_29 - .L_28)
.L_28:
        /*004c*/ 	.word	0x00000000
        /*0050*/ 	.short	0x0001
        /*0052*/ 	.short	0x0008
        /*0054*/ 	.byte	0x00, 0xf5, 0x21, 0x00


	//----- nvinfo : EIATTR_KPARAM_INFO
	.align		4
.L_29:
        /*0058*/ 	.byte	0x04, 0x17
        /*005a*/ 	.short	(.L_31 - .L_30)
.L_30:
        /*005c*/ 	.word	0x00000000
        /*0060*/ 	.short	0x0000
        /*0062*/ 	.short	0x0000
        /*0064*/ 	.byte	0x00, 0xf5, 0x21, 0x00


	//----- nvinfo : EIATTR_SPARSE_MMA_MASK
	.align		4
.L_31:
        /*0068*/ 	.byte	0x03, 0x50
        /*006a*/ 	.short	0x0000


	//----- nvinfo : EIATTR_MAXREG_COUNT
	.align		4
        /*006c*/ 	.byte	0x03, 0x1b
        /*006e*/ 	.short	0x00ff


	//----- nvinfo : EIATTR_MERCURY_ISA_VERSION
	.align		4
        /*0070*/ 	.byte	0x03, 0x5f
        /*0072*/ 	.short	0x0101


	//----- nvinfo : EIATTR_VRC_CTA_INIT_COUNT
	.align		4
        /*0074*/ 	.byte	0x02, 0x4a
	.zero		1
	.zero		1


	//----- nvinfo : EIATTR_EXIT_INSTR_OFFSETS
	.align		4
        /*0078*/ 	.byte	0x04, 0x1c
        /*007a*/ 	.short	(.L_33 - .L_32)


	//   ....[0]....
.L_32:
        /*007c*/ 	.word	0x000000a0


	//   ....[1]....
        /*0080*/ 	.word	0x000004f0


	//----- nvinfo : EIATTR_CBANK_PARAM_SIZE
	.align		4
.L_33:
        /*0084*/ 	.byte	0x03, 0x19
        /*0086*/ 	.short	0x0024


	//----- nvinfo : EIATTR_PARAM_CBANK
	.align		4
        /*0088*/ 	.byte	0x04, 0x0a
        /*008a*/ 	.short	(.L_35 - .L_34)
	.align		4
.L_34:
        /*008c*/ 	.word	index@(.nv.constant0._Z20add_pos_embed_kernelPfS_S_iii)
        /*0090*/ 	.short	0x0380
        /*0092*/ 	.short	0x0024


	//----- nvinfo : EIATTR_SW_WAR
	.align		4
.L_35:
        /*0094*/ 	.byte	0x04, 0x36
        /*0096*/ 	.short	(.L_37 - .L_36)
.L_36:
        /*0098*/ 	.word	0x00000008
.L_37:


//--------------------- .nv.info._Z18concatenate_kernelPfS_S_iii --------------------------
	.section	.nv.info._Z18concatenate_kernelPfS_S_iii,"",@"SHT_CUDA_INFO"
	.sectionflags	@""
	.align	4


	//----- nvinfo : EIATTR_CUDA_API_VERSION
	.align		4
        /*0000*/ 	.byte	0x04, 0x37
        /*0002*/ 	.short	(.L_39 - .L_38)
.L_38:
        /*0004*/ 	.word	0x00000082


	//----- nvinfo : EIATTR_KPARAM_INFO
	.align		4
.L_39:
        /*0008*/ 	.byte	0x04, 0x17
        /*000a*/ 	.short	(.L_41 - .L_40)
.L_40:
        /*000c*/ 	.word	0x00000000
        /*0010*/ 	.short	0x0005
        /*0012*/ 	.short	0x0020
        /*0014*/ 	.byte	0x00, 0xf0, 0x11, 0x00


	//----- nvinfo : EIATTR_KPARAM_INFO
	.align		4
.L_41:
        /*0018*/ 	.byte	0x04, 0x17
        /*001a*/ 	.short	(.L_43 - .L_42)
.L_42:
        /*001c*/ 	.word	0x00000000
        /*0020*/ 	.short	0x0004
        /*0022*/ 	.short	0x001c
        /*0024*/ 	.byte	0x00, 0xf0, 0x11, 0x00


	//----- nvinfo : EIATTR_KPARAM_INFO
	.align		4
.L_43:
        /*0028*/ 	.byte	0x04, 0x17
        /*002a*/ 	.short	(.L_45 - .L_44)
.L_44:
        /*002c*/ 	.word	0x00000000
        /*0030*/ 	.short	0x0003
        /*0032*/ 	.short	0x0018
        /*0034*/ 	.byte	0x00, 0xf0, 0x11, 0x00


	//----- nvinfo : EIATTR_KPARAM_INFO
	.align		4
.L_45:
        /*0038*/ 	.byte	0x04, 0x17
        /*003a*/ 	.short	(.L_47 - .L_46)
.L_46:
        /*003c*/ 	.word	0x00000000
        /*0040*/ 	.short	0x0002
        /*0042*/ 	.short	0x0010
        /*0044*/ 	.byte	0x00, 0xf5, 0x21, 0x00


	//----- nvinfo : EIATTR_KPARAM_INFO
	.align		4
.L_47:
        /*0048*/ 	.byte	0x04, 0x17
        /*004a*/ 	.short	(.L_49 - .L_48)
.L_48:
        /*004c*/ 	.word	0x00000000
        /*0050*/ 	.short	0x0001
        /*0052*/ 	.short	0x0008
        /*0054*/ 	.byte	0x00, 0xf5, 0x21, 0x00


	//----- nvinfo : EIATTR_KPARAM_INFO
	.align		4
.L_49:
        /*0058*/ 	.byte	0x04, 0x17
        /*005a*/ 	.short	(.L_51 - .L_50)
.L_50:
        /*005c*/ 	.word	0x00000000
        /*0060*/ 	.short	0x0000
        /*0062*/ 	.short	0x0000
        /*0064*/ 	.byte	0x00, 0xf5, 0x21, 0x00


	//----- nvinfo : EIATTR_SPARSE_MMA_MASK
	.align		4
.L_51:
        /*0068*/ 	.byte	0x03, 0x50
        /*006a*/ 	.short	0x0000


	//----- nvinfo : EIATTR_MAXREG_COUNT
	.align		4
        /*006c*/ 	.byte	0x03, 0x1b
        /*006e*/ 	.short	0x00ff


	//----- nvinfo : EIATTR_MERCURY_ISA_VERSION
	.align		4
        /*0070*/ 	.byte	0x03, 0x5f
        /*0072*/ 	.short	0x0101


	//----- nvinfo : EIATTR_VRC_CTA_INIT_COUNT
	.align		4
        /*0074*/ 	.byte	0x02, 0x4a
	.zero		1
	.zero		1


	//----- nvinfo : EIATTR_EXIT_INSTR_OFFSETS
	.align		4
        /*0078*/ 	.byte	0x04, 0x1c
        /*007a*/ 	.short	(.L_53 - .L_52)


	//   ....[0]....
.L_52:
        /*007c*/ 	.word	0x000000a0


	//   ....[1]....
        /*0080*/ 	.word	0x00000540


	//   ....[2]....
        /*0084*/ 	.word	0x000005e0


	//----- nvinfo : EIATTR_CRS_STACK_SIZE
	.align		4
.L_53:
        /*0088*/ 	.byte	0x04, 0x1e
        /*008a*/ 	.short	(.L_55 - .L_54)
.L_54:
        /*008c*/ 	.word	0x00000000


	//----- nvinfo : EIATTR_CBANK_PARAM_SIZE
	.align		4
.L_55:
        /*0090*/ 	.byte	0x03, 0x19
        /*0092*/ 	.short	0x0024


	//----- nvinfo : EIATTR_PARAM_CBANK
	.align		4
        /*0094*/ 	.byte	0x04, 0x0a
        /*0096*/ 	.short	(.L_57 - .L_56)
	.align		4
.L_56:
        /*0098*/ 	.word	index@(.nv.constant0._Z18concatenate_kernelPfS_S_iii)
        /*009c*/ 	.short	0x0380
        /*009e*/ 	.short	0x0024


	//----- nvinfo : EIATTR_SW_WAR
	.align		4
.L_57:
        /*00a0*/ 	.byte	0x04, 0x36
        /*00a2*/ 	.short	(.L_59 - .L_58)
.L_58:
        /*00a4*/ 	.word	0x00000008
.L_59:


//--------------------- .nv.info._Z26broadcast_cls_token_kernelPfS_ii --------------------------
	.section	.nv.info._Z26broadcast_cls_token_kernelPfS_ii,"",@"SHT_CUDA_INFO"
	.sectionflags	@""
	.align	4


	//----- nvinfo : EIATTR_CUDA_API_VERSION
	.align		4
        /*0000*/ 	.byte	0x04, 0x37
        /*0002*/ 	.short	(.L_61 - .L_60)
.L_60:
        /*0004*/ 	.word	0x00000082


	//----- nvinfo : EIATTR_KPARAM_INFO
	.align		4
.L_61:
        /*0008*/ 	.byte	0x04, 0x17
        /*000a*/ 	.short	(.L_63 - .L_62)
.L_62:
        /*000c*/ 	.word	0x00000000
        /*0010*/ 	.short	0x0003
        /*0012*/ 	.short	0x0014
        /*0014*/ 	.byte	0x00, 0xf0, 0x11, 0x00


	//----- nvinfo : EIATTR_KPARAM_INFO
	.align		4
.L_63:
        /*0018*/ 	.byte	0x04, 0x17
        /*001a*/ 	.short	(.L_65 - .L_64)
.L_64:
        /*001c*/ 	.word	0x00000000
        /*0020*/ 	.short	0x0002
        /*0022*/ 	.short	0x0010
        /*0024*/ 	.byte	0x00, 0xf0, 0x11, 0x00


	//----- nvinfo : EIATTR_KPARAM_INFO
	.align		4
.L_65:
        /*0028*/ 	.byte	0x04, 0x17
        /*002a*/ 	.short	(.L_67 - .L_66)
.L_66:
        /*002c*/ 	.word	0x00000000
        /*0030*/ 	.short	0x0001
        /*0032*/ 	.short	0x0008
        /*0034*/ 	.byte	0x00, 0xf5, 0x21, 0x00


	//----- nvinfo : EIATTR_KPARAM_INFO
	.align		4
.L_67:
        /*0038*/ 	.byte	0x04, 0x17
        /*003a*/ 	.short	(.L_69 - .L_68)
.L_68:
        /*003c*/ 	.word	0x00000000
        /*0040*/ 	.short	0x0000
        /*0042*/ 	.short	0x0000
        /*0044*/ 	.byte	0x00, 0xf5, 0x21, 0x00


	//----- nvinfo : EIATTR_SPARSE_MMA_MASK
	.align		4
.L_69:
        /*0048*/ 	.byte	0x03, 0x50
        /*004a*/ 	.short	0x0000


	//----- nvinfo : EIATTR_MAXREG_COUNT
	.align		4
        /*004c*/ 	.byte	0x03, 0x1b
        /*004e*/ 	.short	0x00ff


	//----- nvinfo : EIATTR_MERCURY_ISA_VERSION
	.align		4
        /*0050*/ 	.byte	0x03, 0x5f
        /*0052*/ 	.short	0x0101


	//----- nvinfo : EIATTR_VRC_CTA_INIT_COUNT
	.align		4
        /*0054*/ 	.byte	0x02, 0x4a
	.zero		1
	.zero		1


	//----- nvinfo : EIATTR_EXIT_INSTR_OFFSETS
	.align		4
        /*0058*/ 	.byte	0x04, 0x1c
        /*005a*/ 	.short	(.L_71 - .L_70)


	//   ....[0]....
.L_70:
        /*005c*/ 	.word	0x00000080


	//   ....[1]....
        /*0060*/ 	.word	0x00000250


	//----- nvinfo : EIATTR_CBANK_PARAM_SIZE
	.align		4
.L_71:
        /*0064*/ 	.byte	0x03, 0x19
        /*0066*/ 	.short	0x0018


	//----- nvinfo : EIATTR_PARAM_CBANK
	.align		4
        /*0068*/ 	.byte	0x04, 0x0a
        /*006a*/ 	.short	(.L_73 - .L_72)
	.align		4
.L_72:
        /*006c*/ 	.word	index@(.nv.constant0._Z26broadcast_cls_token_kernelPfS_ii)
        /*0070*/ 	.short	0x0380
        /*0072*/ 	.short	0x0018


	//----- nvinfo : EIATTR_SW_WAR
	.align		4
.L_73:
        /*0074*/ 	.byte	0x04, 0x36
        /*0076*/ 	.short	(.L_75 - .L_74)
.L_74:
        /*0078*/ 	.word	0x00000008
.L_75:


//--------------------- .nv.callgraph             --------------------------
	.section	.nv.callgraph,"",@"SHT_CUDA_CALLGRAPH"
	.align	4
	.sectionentsize	8
	.align		4
        /*0000*/ 	.word	0x00000000
	.align		4
        /*0004*/ 	.word	0xffffffff
	.align		4
        /*0008*/ 	.word	0x00000000
	.align		4
        /*000c*/ 	.word	0xfffffffe
	.align		4
        /*0010*/ 	.word	0x00000000
	.align		4
        /*0014*/ 	.word	0xfffffffd
	.align		4
        /*0018*/ 	.word	0x00000000
	.align		4
        /*001c*/ 	.word	0xfffffffc


//--------------------- .text._Z20add_pos_embed_kernelPfS_S_iii --------------------------
	.section	.text._Z20add_pos_embed_kernelPfS_S_iii,"ax",@progbits
	.align	128
        .global         _Z20add_pos_embed_kernelPfS_S_iii
        .type           _Z20add_pos_embed_kernelPfS_S_iii,@function
        .size           _Z20add_pos_embed_kernelPfS_S_iii,(.L_x_4 - _Z20add_pos_embed_kernelPfS_S_iii)
        .other          _Z20add_pos_embed_kernelPfS_S_iii,@"STO_CUDA_ENTRY STV_DEFAULT"
_Z20add_pos_embed_kernelPfS_S_iii:
.text._Z20add_pos_embed_kernelPfS_S_iii:
[----:B------:R-:W-:Y:S01]  /*0000*/  LDC R1, c[0x0][0x37c] ;  /* 0x0000df00ff017b82 */ /* 0x000fe20000000800 */
[----:B------:R-:W0:Y:S07]  /*0010*/  S2R R3, SR_TID.X ;  /* 0x0000000000037919 */ /* 0x000e2e0000002100 */
[----:B------:R-:W0:Y:S01]  /*0020*/  S2UR UR6, SR_CTAID.X ;  /* 0x00000000000679c3 */ /* 0x000e220000002500 */
[----:B------:R-:W1:Y:S07]  /*0030*/  LDCU.64 UR4, c[0x0][0x398] ;  /* 0x00007300ff0477ac */ /* 0x000e6e0008000a00 */
[----:B------:R-:W0:Y:S08]  /*0040*/  LDC R0, c[0x0][0x360] ;  /* 0x0000d800ff007b82 */ /* 0x000e300000000800 */
[----:B------:R-:W2:Y:S01]  /*0050*/  LDC R2, c[0x0][0x3a0] ;  /* 0x0000e800ff027b82 */ /* 0x000ea20000000800 */
[----:B-1----:R-:W-:Y:S01]  /*0060*/  UIMAD UR4, UR5, UR4, URZ ;  /* 0x00000004050472a4 */ /* 0x002fe2000f8e02ff */
[----:B0-----:R-:W-:-:S05]  /*0070*/  IMAD R0, R0, UR6, R3 ;  /* 0x0000000600007c24 */ /* 0x001fca000f8e0203 */
[----:B--2---:R-:W-:-:S05]  /*0080*/  IMAD R3, R2, UR4, RZ ;  /* 0x0000000402037c24 */ /* 0x004fca000f8e02ff */
[----:B------:R-:W-:-:S13]  /*0090*/  ISETP.GE.AND P0, PT, R0, R3, PT ;  /* 0x000000030000720c */ /* 0x000fda0003f06270 */
[----:B------:R-:W-:Y:S05]  /*00a0*/  @P0 EXIT ;  /* 0x000000000000094d */ /* 0x000fea0003800000 */
[----:B------:R-:W-:Y:S01]  /*00b0*/  IMAD R13, R2, UR5, RZ ;  /* 0x00000005020d7c24 */ /* 0x000fe2000f8e02ff */
[----:B------:R-:W-:Y:S01]  /*00c0*/  IABS R3, R2 ;  /* 0x0000000200037213 */ /* 0x000fe20000000000 */
[----:B------:R-:W0:Y:S01]  /*00d0*/  LDCU.64 UR6, c[0x0][0x358] ;  /* 0x00006b00ff0677ac */ /* 0x000e220008000a00 */
[----:B------:R-:W-:Y:S02]  /*00e0*/  IABS R10, R0 ;  /* 0x00000000000a7213 */ /* 0x000fe40000000000 */
[-C--:B------:R-:W-:Y:S02]  /*00f0*/  IABS R7, R13.reuse ;  /* 0x0000000d00077213 */ /* 0x080fe40000000000 */
[----:B------:R-:W-:Y:S02]  /*0100*/  IABS R11, R13 ;  /* 0x0000000d000b7213 */ /* 0x000fe40000000000 */
[----:B------:R-:W1:Y:S01]  /*0110*/  I2F.RP R6, R7 ;  /* 0x0000000700067306 */ /* 0x000e620000209400 */
[----:B------:R-:W-:-:S07]  /*0120*/  ISETP.NE.AND P1, PT, R13, RZ, PT ;  /* 0x000000ff0d00720c */ /* 0x000fce0003f25270 */
[----:B-1----:R-:W1:Y:S02]  /*0130*/  MUFU.RCP R6, R6 ;  /* 0x0000000600067308 */ /* 0x002e640000001000 */
[----:B-1----:R-:W-:-:S06]  /*0140*/  VIADD R4, R6, 0xffffffe ;  /* 0x0ffffffe06047836 */ /* 0x002fcc0000000000 */
[----:B------:R-:W1:Y:S08]  /*0150*/  I2F.RP R6, R3 ;  /* 0x0000000300067306 */ /* 0x000e700000209400 */
[----:B------:R2:W3:Y:S08]  /*0160*/  F2I.FTZ.U32.TRUNC.NTZ R5, R4 ;  /* 0x0000000400057305 */ /* 0x0004f0000021f000 */
[----:B-1----:R-:W1:Y:S01]  /*0170*/  MUFU.RCP R6, R6 ;  /* 0x0000000600067308 */ /* 0x002e620000001000 */
[----:B--2---:R-:W-:-:S02]  /*0180*/  HFMA2 R4, -RZ, RZ, 0, 0 ;  /* 0x00000000ff047431 */ /* 0x004fc400000001ff */
[----:B---3--:R-:W-:-:S04]  /*0190*/  IMAD.MOV R8, RZ, RZ, -R5 ;  /* 0x000000ffff087224 */ /* 0x008fc800078e0a05 */
[----:B------:R-:W-:Y:S02]  /*01a0*/  IMAD R9, R8, R7, RZ ;  /* 0x0000000708097224 */ /* 0x000fe400078e02ff */
[----:B------:R-:W-:Y:S02]  /*01b0*/  IMAD.MOV.U32 R8, RZ, RZ, R10 ;  /* 0x000000ffff087224 */ /* 0x000fe400078e000a */
[----:B------:R-:W-:-:S04]  /*01c0*/  IMAD.HI.U32 R5, R5, R9, R4 ;  /* 0x0000000905057227 */ /* 0x000fc800078e0004 */
[----:B------:R-:W-:Y:S02]  /*01d0*/  IMAD.MOV R4, RZ, RZ, -R11 ;  /* 0x000000ffff047224 */ /* 0x000fe400078e0a0b */
[----:B------:R-:W-:-:S04]  /*01e0*/  IMAD.HI.U32 R5, R5, R8, RZ ;  /* 0x0000000805057227 */ /* 0x000fc800078e00ff */
[----:B------:R-:W-:Y:S02]  /*01f0*/  IMAD R4, R5, R4, R8 ;  /* 0x0000000405047224 */ /* 0x000fe400078e0208 */
[----:B-1----:R-:W-:-:S03]  /*0200*/  VIADD R5, R6, 0xffffffe ;  /* 0x0ffffffe06057836 */ /* 0x002fc60000000000 */
[----:B------:R-:W-:-:S03]  /*0210*/  ISETP.GT.U32.AND P0, PT, R7, R4, PT ;  /* 0x000000040700720c */ /* 0x000fc60003f04070 */
[----:B------:R-:W1:Y:S10]  /*0220*/  F2I.FTZ.U32.TRUNC.NTZ R5, R5 ;  /* 0x0000000500057305 */ /* 0x000e74000021f000 */
[----:B------:R-:W-:-:S02]  /*0230*/  @!P0 IADD3 R4, PT, PT, R4, -R7, RZ ;  /* 0x8000000704048210 */ /* 0x000fc40007ffe0ff */
[----:B------:R-:W-:Y:S02]  /*0240*/  ISETP.GE.AND P0, PT, R0, RZ, PT ;  /* 0x000000ff0000720c */ /* 0x000fe40003f06270 */
[----:B------:R-:W-:-:S13]  /*0250*/  ISETP.GT.U32.AND P2, PT, R7, R4, PT ;  /* 0x000000040700720c */ /* 0x000fda0003f44070 */
[----:B------:R-:W-:-:S05]  /*0260*/  @!P2 IADD3 R4, PT, PT, R4, -R7, RZ ;  /* 0x800000070404a210 */ /* 0x000fca0007ffe0ff */
[----:B------:R-:W-:Y:S01]  /*0270*/  IMAD.MOV.U32 R12, RZ, RZ, R4 ;  /* 0x000000ffff0c7224 */ /* 0x000fe200078e0004 */
[----:B-1----:R-:W-:-:S03]  /*0280*/  IADD3 R4, PT, PT, RZ, -R5, RZ ;  /* 0x80000005ff047210 */ /* 0x002fc60007ffe0ff */
[----:B------:R-:W-:Y:S01]  /*0290*/  @!P0 IMAD.MOV R12, RZ, RZ, -R12 ;  /* 0x000000ffff0c8224 */ /* 0x000fe200078e0a0c */
[----:B------:R-:W-:Y:S01]  /*02a0*/  @!P1 LOP3.LUT R12, RZ, R13, RZ, 0x33, !PT ;  /* 0x0000000dff0c9212 */ /* 0x000fe200078e33ff */
[----:B------:R-:W-:Y:S01]  /*02b0*/  IMAD R7, R4, R3, RZ ;  /* 0x0000000304077224 */ /* 0x000fe200078e02ff */
[----:B------:R-:W-:Y:S02]  /*02c0*/  MOV R4, RZ ;  /* 0x000000ff00047202 */ /* 0x000fe40000000f00 */
[----:B------:R-:W-:-:S03]  /*02d0*/  IABS R10, R12 ;  /* 0x0000000c000a7213 */ /* 0x000fc60000000000 */
[----:B------:R-:W-:Y:S02]  /*02e0*/  IMAD.HI.U32 R4, R5, R7, R4 ;  /* 0x0000000705047227 */ /* 0x000fe400078e0004 */
[----:B------:R-:W1:Y:S04]  /*02f0*/  LDC.64 R6, c[0x0][0x380] ;  /* 0x0000e000ff067b82 */ /* 0x000e680000000a00 */
[----:B------:R-:W-:-:S04]  /*0300*/  IMAD.HI.U32 R5, R4, R8, RZ ;  /* 0x0000000804057227 */ /* 0x000fc800078e00ff */
[----:B------:R-:W-:-:S04]  /*0310*/  IMAD.HI.U32 R4, R4, R10, RZ ;  /* 0x0000000a04047227 */ /* 0x000fc800078e00ff */
[----:B------:R-:W-:Y:S01]  /*0320*/  IMAD.MOV R5, RZ, RZ, -R5 ;  /* 0x000000ffff057224 */ /* 0x000fe200078e0a05 */
[----:B------:R-:W-:-:S03]  /*0330*/  IADD3 R4, PT, PT, -R4, RZ, RZ ;  /* 0x000000ff04047210 */ /* 0x000fc60007ffe1ff */
[C---:B------:R-:W-:Y:S02]  /*0340*/  IMAD R8, R3.reuse, R5, R8 ;  /* 0x0000000503087224 */ /* 0x040fe400078e0208 */
[C---:B------:R-:W-:Y:S02]  /*0350*/  IMAD R10, R3.reuse, R4, R10 ;  /* 0x00000004030a7224 */ /* 0x040fe400078e020a */
[----:B------:R-:W2:Y:S01]  /*0360*/  LDC.64 R4, c[0x0][0x388] ;  /* 0x0000e200ff047b82 */ /* 0x000ea20000000a00 */
[C---:B------:R-:W-:Y:S02]  /*0370*/  ISETP.GT.U32.AND P1, PT, R3.reuse, R8, PT ;  /* 0x000000080300720c */ /* 0x040fe40003f24070 */
[----:B------:R-:W-:-:S11]  /*0380*/  ISETP.GT.U32.AND P2, PT, R3, R10, PT ;  /* 0x0000000a0300720c */ /* 0x000fd60003f44070 */
[----:B------:R-:W-:Y:S01]  /*0390*/  @!P1 IMAD.IADD R8, R8, 0x1, -R3 ;  /* 0x0000000108089824 */ /* 0x000fe200078e0a03 */
[----:B------:R-:W-:Y:S02]  /*03a0*/  ISETP.GE.AND P1, PT, R12, RZ, PT ;  /* 0x000000ff0c00720c */ /* 0x000fe40003f26270 */
[----:B------:R-:W-:Y:S02]  /*03b0*/  @!P2 IADD3 R10, PT, PT, R10, -R3, RZ ;  /* 0x800000030a0aa210 */ /* 0x000fe40007ffe0ff */
[C---:B------:R-:W-:Y:S02]  /*03c0*/  ISETP.GT.U32.AND P2, PT, R3.reuse, R8, PT ;  /* 0x000000080300720c */ /* 0x040fe40003f44070 */
[----:B------:R-:W-:-:S11]  /*03d0*/  ISETP.GT.U32.AND P3, PT, R3, R10, PT ;  /* 0x0000000a0300720c */ /* 0x000fd60003f64070 */
[----:B------:R-:W-:Y:S01]  /*03e0*/  @!P2 IMAD.IADD R8, R8, 0x1, -R3 ;  /* 0x000000010808a824 */ /* 0x000fe200078e0a03 */
[----:B------:R-:W-:Y:S02]  /*03f0*/  ISETP.NE.AND P2, PT, R2, RZ, PT ;  /* 0x000000ff0200720c */ /* 0x000fe40003f45270 */
[----:B------:R-:W-:Y:S01]  /*0400*/  @!P3 IADD3 R10, PT, PT, R10, -R3, RZ ;  /* 0x800000030a0ab210 */ /* 0x000fe20007ffe0ff */
[----:B------:R-:W-:Y:S01]  /*0410*/  @!P0 IMAD.MOV R8, RZ, RZ, -R8 ;  /* 0x000000ffff088224 */ /* 0x000fe200078e0a08 */
[----:B------:R-:W-:Y:S02]  /*0420*/  LOP3.LUT R3, RZ, R2, RZ, 0x33, !PT ;  /* 0x00000002ff037212 */ /* 0x000fe400078e33ff */
[----:B------:R-:W-:Y:S02]  /*0430*/  @!P1 IADD3 R10, PT, PT, -R10, RZ, RZ ;  /* 0x000000ff0a0a9210 */ /* 0x000fe40007ffe1ff */
[C---:B------:R-:W-:Y:S02]  /*0440*/  SEL R9, R3.reuse, R8, !P2 ;  /* 0x0000000803097207 */ /* 0x040fe40005000000 */
[----:B------:R-:W-:-:S04]  /*0450*/  SEL R3, R3, R10, !P2 ;  /* 0x0000000a03037207 */ /* 0x000fc80005000000 */
[----:B------:R-:W-:Y:S01]  /*0460*/  IADD3 R9, PT, PT, -R3, R9, R12 ;  /* 0x0000000903097210 */ /* 0x000fe20007ffe10c */
[C---:B-1----:R-:W-:Y:S02]  /*0470*/  IMAD.WIDE R2, R0.reuse, 0x4, R6 ;  /* 0x0000000400027825 */ /* 0x042fe400078e0206 */
[----:B------:R-:W1:Y:S02]  /*0480*/  LDC.64 R6, c[0x0][0x390] ;  /* 0x0000e400ff067b82 */ /* 0x000e640000000a00 */
[----:B--2---:R-:W-:Y:S02]  /*0490*/  IMAD.WIDE R4, R9, 0x4, R4 ;  /* 0x0000000409047825 */ /* 0x004fe400078e0204 */
[----:B0-----:R-:W2:Y:S04]  /*04a0*/  LDG.E R2, desc[UR6][R2.64] ;  /* 0x0000000602027981 */ /* 0x001ea8000c1e1900 */
[----:B------:R-:W2:Y:S01]  /*04b0*/  LDG.E R5, desc[UR6][R4.64] ;  /* 0x0000000604057981 */ /* 0x000ea2000c1e1900 */
[----:B-1----:R-:W-:-:S04]  /*04c0*/  IMAD.WIDE R6, R0, 0x4, R6 ;  /* 0x0000000400067825 */ /* 0x002fc800078e0206 */
[----:B--2---:R-:W-:-:S05]  /*04d0*/  FADD R9, R2, R5 ;  /* 0x0000000502097221 */ /* 0x004fca0000000000 */
[----:B------:R-:W-:Y:S01]  /*04e0*/  STG.E desc[UR6][R6.64], R9 ;  /* 0x0000000906007986 */ /* 0x000fe2000c101906 */
[----:B------:R-:W-:Y:S05]  /*04f0*/  EXIT ;  /* 0x000000000000794d */ /* 0x000fea0003800000 */
.L_x_0:
[----:B------:R-:W-:-:S00]  /*0500*/  BRA `(.L_x_0) ;  /* 0xfffffffc00fc7947 */ /* 0x000fc0000383ffff */
[----:B------:R-:W-:-:S00]  /*0510*/  NOP ;  /* 0x0000000000007918 */ /* 0x000fc00000000000 */
        /* <DEDUP_REMOVED lines=14> */
.L_x_4:


//--------------------- .text._Z18concatenate_kernelPfS_S_iii --------------------------
	.section	.text._Z18concatenate_kernelPfS_S_iii,"ax",@progbits
	.align	128
        .global         _Z18concatenate_kernelPfS_S_iii
        .type           _Z18concatenate_kernelPfS_S_iii,@function
        .size           _Z18concatenate_kernelPfS_S_iii,(.L_x_5 - _Z18concatenate_kernelPfS_S_iii)
        .other          _Z18concatenate_kernelPfS_S_iii,@"STO_CUDA_ENTRY STV_DEFAULT"
_Z18concatenate_kernelPfS_S_iii:
.text._Z18concatenate_kernelPfS_S_iii:
[----:B------:R-:W-:Y:S01]  /*0000*/  LDC R1, c[0x0][0x37c] ;  /* 0x0000df00ff017b82 */ /* 0x000fe20000000800 */
[----:B------:R-:W0:Y:S07]  /*0010*/  S2R R3, SR_TID.X ;  /* 0x0000000000037919 */ /* 0x000e2e0000002100 */
[----:B------:R-:W0:Y:S01]  /*0020*/  S2UR UR6, SR_CTAID.X ;  /* 0x00000000000679c3 */ /* 0x000e220000002500 */
[----:B------:R-:W1:Y:S07]  /*0030*/  LDCU.64 UR4, c[0x0][0x398] ;  /* 0x00007300ff0477ac */ /* 0x000e6e0008000a00 */
[----:B------:R-:W0:Y:S08]  /*0040*/  LDC R0, c[0x0][0x360] ;  /* 0x0000d800ff007b82 */ /* 0x000e300000000800 */
[----:B------:R-:W2:Y:S01]  /*0050*/  LDC R2, c[0x0][0x3a0] ;  /* 0x0000e800ff027b82 */ /* 0x000ea20000000800 */
[----:B-1----:R-:W-:Y:S01]  /*0060*/  UIMAD UR4, UR5, UR4, UR4 ;  /* 0x00000004050472a4 */ /* 0x002fe2000f8e0204 */
[----:B0-----:R-:W-:-:S05]  /*0070*/  IMAD R0, R0, UR6, R3 ;  /* 0x0000000600007c24 */ /* 0x001fca000f8e0203 */
[----:B--2---:R-:W-:-:S05]  /*0080*/  IMAD R3, R2, UR4, RZ ;  /* 0x0000000402037c24 */ /* 0x004fca000f8e02ff */
[----:B------:R-:W-:-:S13]  /*0090*/  ISETP.GE.AND P0, PT, R0, R3, PT ;  /* 0x000000030000720c */ /* 0x000fda0003f06270 */
[----:B------:R-:W-:Y:S05]  /*00a0*/  @P0 EXIT ;  /* 0x000000000000094d */ /* 0x000fea0003800000 */
[----:B------:R-:W-:Y:S01]  /*00b0*/  UIADD3 UR4, UPT, UPT, UR5, 0x1, URZ ;  /* 0x0000000105047890 */ /* 0x000fe2000fffe0ff */
[----:B------:R-:W-:Y:S01]  /*00c0*/  ISETP.GE.AND P3, PT, R0, RZ, PT ;  /* 0x000000ff0000720c */ /* 0x000fe20003f66270 */
[----:B------:R-:W0:Y:S04]  /*00d0*/  LDCU.64 UR6, c[0x0][0x358] ;  /* 0x00006b00ff0677ac */ /* 0x000e280008000a00 */
[----:B------:R-:W-:-:S05]  /*00e0*/  IMAD R5, R2, UR4, RZ ;  /* 0x0000000402057c24 */ /* 0x000fca000f8e02ff */
[-C--:B------:R-:W-:Y:S02]  /*00f0*/  IABS R9, R5.reuse ;  /* 0x0000000500097213 */ /* 0x080fe40000000000 */
[----:B------:R-:W-:Y:S02]  /*0100*/  IABS R8, R5 ;  /* 0x0000000500087213 */ /* 0x000fe40000000000 */
[----:B------:R-:W1:Y:S08]  /*0110*/  I2F.RP R3, R9 ;  /* 0x0000000900037306 */ /* 0x000e700000209400 */
[----:B-1----:R-:W1:Y:S02]  /*0120*/  MUFU.RCP R3, R3 ;  /* 0x0000000300037308 */ /* 0x002e640000001000 */
[----:B-1----:R-:W-:Y:S01]  /*0130*/  VIADD R6, R3, 0xffffffe ;  /* 0x0ffffffe03067836 */ /* 0x002fe20000000000 */
[----:B------:R-:W-:-:S05]  /*0140*/  IABS R3, R2 ;  /* 0x0000000200037213 */ /* 0x000fca0000000000 */
[----:B------:R1:W2:Y:S08]  /*0150*/  F2I.FTZ.U32.TRUNC.NTZ R7, R6 ;  /* 0x0000000600077305 */ /* 0x0002b0000021f000 */
[----:B------:R-:W3:Y:S01]  /*0160*/  I2F.RP R10, R3 ;  /* 0x00000003000a7306 */ /* 0x000ee20000209400 */
[----:B-1----:R-:W-:Y:S02]  /*0170*/  HFMA2 R6, -RZ, RZ, 0, 0 ;  /* 0x00000000ff067431 */ /* 0x002fe400000001ff */
[----:B--2---:R-:W-:-:S04]  /*0180*/  IMAD.MOV R4, RZ, RZ, -R7 ;  /* 0x000000ffff047224 */ /* 0x004fc800078e0a07 */
[----:B------:R-:W-:Y:S01]  /*0190*/  IMAD R11, R4, R9, RZ ;  /* 0x00000009040b7224 */ /* 0x000fe200078e02ff */
[----:B------:R-:W-:-:S03]  /*01a0*/  IABS R4, R0 ;  /* 0x0000000000047213 */ /* 0x000fc60000000000 */
[----:B------:R-:W-:Y:S01]  /*01b0*/  IMAD.HI.U32 R7, R7, R11, R6 ;  /* 0x0000000b07077227 */ /* 0x000fe200078e0006 */
[----:B---3--:R-:W1:Y:S03]  /*01c0*/  MUFU.RCP R10, R10 ;  /* 0x0000000a000a7308 */ /* 0x008e660000001000 */
[----:B------:R-:W-:Y:S02]  /*01d0*/  IMAD.MOV R6, RZ, RZ, -R8 ;  /* 0x000000ffff067224 */ /* 0x000fe400078e0a08 */
[----:B------:R-:W-:-:S04]  /*01e0*/  IMAD.HI.U32 R7, R7, R4, RZ ;  /* 0x0000000407077227 */ /* 0x000fc800078e00ff */
[----:B------:R-:W-:-:S05]  /*01f0*/  IMAD R6, R7, R6, R4 ;  /* 0x0000000607067224 */ /* 0x000fca00078e0204 */
[----:B------:R-:W-:Y:S01]  /*0200*/  ISETP.GT.U32.AND P1, PT, R9, R6, PT ;  /* 0x000000060900720c */ /* 0x000fe20003f24070 */
[----:B-1----:R-:W-:-:S12]  /*0210*/  VIADD R8, R10, 0xffffffe ;  /* 0x0ffffffe0a087836 */ /* 0x002fd80000000000 */
[-C--:B------:R-:W-:Y:S02]  /*0220*/  @!P1 IADD3 R6, PT, PT, R6, -R9.reuse, RZ ;  /* 0x8000000906069210 */ /* 0x080fe40007ffe0ff */
[----:B------:R-:W-:Y:S02]  /*0230*/  @!P1 IADD3 R7, PT, PT, R7, 0x1, RZ ;  /* 0x0000000107079810 */ /* 0x000fe40007ffe0ff */
[----:B------:R-:W-:Y:S02]  /*0240*/  ISETP.GE.U32.AND P0, PT, R6, R9, PT ;  /* 0x000000090600720c */ /* 0x000fe40003f06070 */
[----:B------:R-:W-:Y:S01]  /*0250*/  LOP3.LUT R6, R0, R5, RZ, 0x3c, !PT ;  /* 0x0000000500067212 */ /* 0x000fe200078e3cff */
[----:B------:R1:W2:Y:S01]  /*0260*/  F2I.FTZ.U32.TRUNC.NTZ R9, R8 ;  /* 0x0000000800097305 */ /* 0x0002a2000021f000 */
[----:B------:R-:W-:Y:S02]  /*0270*/  ISETP.NE.AND P1, PT, R5, RZ, PT ;  /* 0x000000ff0500720c */ /* 0x000fe40003f25270 */
[----:B------:R-:W-:Y:S01]  /*0280*/  ISETP.GE.AND P2, PT, R6, RZ, PT ;  /* 0x000000ff0600720c */ /* 0x000fe20003f46270 */
[----:B-1----:R-:W-:-:S06]  /*0290*/  IMAD.MOV.U32 R8, RZ, RZ, RZ ;  /* 0x000000ffff087224 */ /* 0x002fcc00078e00ff */
[----:B------:R-:W-:Y:S02]  /*02a0*/  @P0 VIADD R7, R7, 0x1 ;  /* 0x0000000107070836 */ /* 0x000fe40000000000 */
[----:B--2---:R-:W-:-:S04]  /*02b0*/  IMAD.MOV R10, RZ, RZ, -R9 ;  /* 0x000000ffff0a7224 */ /* 0x004fc800078e0a09 */
[----:B------:R-:W-:Y:S02]  /*02c0*/  @!P2 IADD3 R7, PT, PT, -R7, RZ, RZ ;  /* 0x000000ff0707a210 */ /* 0x000fe40007ffe1ff */
[----:B------:R-:W-:Y:S01]  /*02d0*/  @!P1 LOP3.LUT R7, RZ, R5, RZ, 0x33, !PT ;  /* 0x00000005ff079212 */ /* 0x000fe200078e33ff */
[----:B------:R-:W-:-:S03]  /*02e0*/  IMAD R11, R10, R3, RZ ;  /* 0x000000030a0b7224 */ /* 0x000fc600078e02ff */
[----:B------:R-:W-:Y:S01]  /*02f0*/  IADD3 R6, PT, PT, -R7, RZ, RZ ;  /* 0x000000ff07067210 */ /* 0x000fe20007ffe1ff */
[----:B------:R-:W-:-:S04]  /*0300*/  IMAD.HI.U32 R9, R9, R11, R8 ;  /* 0x0000000b09097227 */ /* 0x000fc800078e0008 */
[----:B------:R-:W-:-:S05]  /*0310*/  IMAD R5, R5, R6, R0 ;  /* 0x0000000605057224 */ /* 0x000fca00078e0200 */
[----:B------:R-:W-:Y:S02]  /*0320*/  IABS R6, R5 ;  /* 0x0000000500067213 */ /* 0x000fe40000000000 */
[----:B------:R-:W-:Y:S02]  /*0330*/  LOP3.LUT R5, R5, R2, RZ, 0x3c, !PT ;  /* 0x0000000205057212 */ /* 0x000fe400078e3cff */
[----:B------:R-:W-:-:S05]  /*0340*/  MOV R8, R6 ;  /* 0x0000000600087202 */ /* 0x000fca0000000f00 */
[----:B------:R-:W-:-:S04]  /*0350*/  IMAD.HI.U32 R6, R9, R8, RZ ;  /* 0x0000000809067227 */ /* 0x000fc800078e00ff */
[----:B------:R-:W-:Y:S02]  /*0360*/  IMAD.MOV R10, RZ, RZ, -R6 ;  /* 0x000000ffff0a7224 */ /* 0x000fe400078e0a06 */
[----:B------:R-:W-:-:S04]  /*0370*/  IMAD.HI.U32 R9, R9, R4, RZ ;  /* 0x0000000409097227 */ /* 0x000fc800078e00ff */
[----:B------:R-:W-:Y:S01]  /*0380*/  IMAD R8, R3, R10, R8 ;  /* 0x0000000a03087224 */ /* 0x000fe200078e0208 */
[----:B------:R-:W-:-:S04]  /*0390*/  IADD3 R9, PT, PT, -R9, RZ, RZ ;  /* 0x000000ff09097210 */ /* 0x000fc80007ffe1ff */
[C---:B------:R-:W-:Y:S01]  /*03a0*/  ISETP.GT.U32.AND P1, PT, R3.reuse, R8, PT ;  /* 0x000000080300720c */ /* 0x040fe20003f24070 */
[----:B------:R-:W-:-:S05]  /*03b0*/  IMAD R4, R3, R9, R4 ;  /* 0x0000000903047224 */ /* 0x000fca00078e0204 */
[----:B------:R-:W-:-:S07]  /*03c0*/  ISETP.GT.U32.AND P0, PT, R3, R4, PT ;  /* 0x000000040300720c */ /* 0x000fce0003f04070 */
[----:B------:R-:W-:Y:S02]  /*03d0*/  @!P1 IMAD.IADD R8, R8, 0x1, -R3 ;  /* 0x0000000108089824 */ /* 0x000fe400078e0a03 */
[----:B------:R-:W-:-:S03]  /*03e0*/  @!P1 VIADD R6, R6, 0x1 ;  /* 0x0000000106069836 */ /* 0x000fc60000000000 */
[-C--:B------:R-:W-:Y:S02]  /*03f0*/  ISETP.GE.U32.AND P2, PT, R8, R3.reuse, PT ;  /* 0x000000030800720c */ /* 0x080fe40003f46070 */
[----:B------:R-:W-:Y:S02]  /*0400*/  @!P0 IADD3 R4, PT, PT, R4, -R3, RZ ;  /* 0x8000000304048210 */ /* 0x000fe40007ffe0ff */
[----:B------:R-:W-:Y:S02]  /*0410*/  ISETP.GE.AND P0, PT, R5, RZ, PT ;  /* 0x000000ff0500720c */ /* 0x000fe40003f06270 */
[----:B------:R-:W-:Y:S02]  /*0420*/  ISETP.GT.U32.AND P1, PT, R3, R4, PT ;  /* 0x000000040300720c */ /* 0x000fe40003f24070 */
[----:B------:R-:W-:-:S05]  /*0430*/  LOP3.LUT R5, RZ, R2, RZ, 0x33, !PT ;  /* 0x00000002ff057212 */ /* 0x000fca00078e33ff */
[----:B------:R-:W-:Y:S02]  /*0440*/  @P2 IADD3 R6, PT, PT, R6, 0x1, RZ ;  /* 0x0000000106062810 */ /* 0x000fe40007ffe0ff */
[----:B------:R-:W-:-:S03]  /*0450*/  ISETP.NE.AND P2, PT, R2, RZ, PT ;  /* 0x000000ff0200720c */ /* 0x000fc60003f45270 */
[----:B------:R-:W-:Y:S01]  /*0460*/  @!P0 IMAD.MOV R6, RZ, RZ, -R6 ;  /* 0x000000ffff068224 */ /* 0x000fe200078e0a06 */
[----:B------:R-:W-:-:S04]  /*0470*/  @!P1 IADD3 R4, PT, PT, R4, -R3, RZ ;  /* 0x8000000304049210 */ /* 0x000fc80007ffe0ff */
[----:B------:R-:W-:Y:S01]  /*0480*/  SEL R6, R5, R6, !P2 ;  /* 0x0000000605067207 */ /* 0x000fe20005000000 */
[----:B------:R-:W-:-:S03]  /*0490*/  @!P3 IMAD.MOV R4, RZ, RZ, -R4 ;  /* 0x000000ffff04b224 */ /* 0x000fc600078e0a04 */
[----:B------:R-:W-:Y:S02]  /*04a0*/  ISETP.NE.AND P0, PT, R6, RZ, PT ;  /* 0x000000ff0600720c */ /* 0x000fe40003f05270 */
[----:B------:R-:W-:-:S11]  /*04b0*/  SEL R3, R5, R4, !P2 ;  /* 0x0000000405037207 */ /* 0x000fd60005000000 */
[----:B0-----:R-:W-:Y:S05]  /*04c0*/  @P0 BRA `(.L_x_1) ;  /* 0x0000000000200947 */ /* 0x001fea0003800000 */
[----:B------:R-:W0:Y:S01]  /*04d0*/  LDC.64 R4, c[0x0][0x380] ;  /* 0x0000e000ff047b82 */ /* 0x000e220000000a00 */
[----:B------:R-:W-:-:S04]  /*04e0*/  IMAD R3, R7, R2, R3 ;  /* 0x0000000207037224 */ /* 0x000fc800078e0203 */
[----:B0-----:R-:W-:-:S03]  /*04f0*/  IMAD.WIDE R2, R3, 0x4, R4 ;  /* 0x0000000403027825 */ /* 0x001fc600078e0204 */
[----:B------:R-:W0:Y:S03]  /*0500*/  LDC.64 R4, c[0x0][0x390] ;  /* 0x0000e400ff047b82 */ /* 0x000e260000000a00 */
[----:B------:R-:W2:Y:S01]  /*0510*/  LDG.E R3, desc[UR6][R2.64] ;  /* 0x0000000602037981 */ /* 0x000ea2000c1e1900 */
[----:B0-----:R-:W-:-:S05]  /*0520*/  IMAD.WIDE R4, R0, 0x4, R4 ;  /* 0x0000000400047825 */ /* 0x001fca00078e0204 */
[----:B--2---:R-:W-:Y:S01]  /*0530*/  STG.E desc[UR6][R4.64], R3 ;  /* 0x0000000304007986 */ /* 0x004fe2000c101906 */
[----:B------:R-:W-:Y:S05]  /*0540*/  EXIT ;  /* 0x000000000000794d */ /* 0x000fea0003800000 */
.L_x_1:
[----:B------:R-:W0:Y:S01]  /*0550*/  LDC.64 R4, c[0x0][0x388] ;  /* 0x0000e200ff047b82 */ /* 0x000e220000000a00 */
[----:B------:R-:W-:-:S05]  /*0560*/  IMAD R7, R7, UR5, R6 ;  /* 0x0000000507077c24 */ /* 0x000fca000f8e0206 */
[----:B------:R-:W-:-:S05]  /*0570*/  IADD3 R7, PT, PT, R7, -0x1, RZ ;  /* 0xffffffff07077810 */ /* 0x000fca0007ffe0ff */
[----:B------:R-:W-:-:S04]  /*0580*/  IMAD R3, R7, R2, R3 ;  /* 0x0000000207037224 */ /* 0x000fc800078e0203 */
[----:B0-----:R-:W-:Y:S02]  /*0590*/  IMAD.WIDE R2, R3, 0x4, R4 ;  /* 0x0000000403027825 */ /* 0x001fe400078e0204 */
[----:B------:R-:W0:Y:S04]  /*05a0*/  LDC.64 R4, c[0x0][0x390] ;  /* 0x0000e400ff047b82 */ /* 0x000e280000000a00 */
[----:B------:R-:W2:Y:S01]  /*05b0*/  LDG.E R3, desc[UR6][R2.64] ;  /* 0x0000000602037981 */ /* 0x000ea2000c1e1900 */
[----:B0-----:R-:W-:-:S05]  /*05c0*/  IMAD.WIDE R4, R0, 0x4, R4 ;  /* 0x0000000400047825 */ /* 0x001fca00078e0204 */
[----:B--2---:R-:W-:Y:S01]  /*05d0*/  STG.E desc[UR6][R4.64], R3 ;  /* 0x0000000304007986 */ /* 0x004fe2000c101906 */
[----:B------:R-:W-:Y:S05]  /*05e0*/  EXIT ;  /* 0x000000000000794d */ /* 0x000fea0003800000 */
.L_x_2:
        /* <DEDUP_REMOVED lines=9> */
.L_x_5:


//--------------------- .text._Z26broadcast_cls_token_kernelPfS_ii --------------------------
	.section	.text._Z26broadcast_cls_token_kernelPfS_ii,"ax",@progbits
	.align	128
        .global         _Z26broadcast_cls_token_kernelPfS_ii
        .type           _Z26broadcast_cls_token_kernelPfS_ii,@function
        .size           _Z26broadcast_cls_token_kernelPfS_ii,(.L_x_6 - _Z26broadcast_cls_token_kernelPfS_ii)
        .other          _Z26broadcast_cls_token_kernelPfS_ii,@"STO_CUDA_ENTRY STV_DEFAULT"
_Z26broadcast_cls_token_kernelPfS_ii:
.text._Z26broadcast_cls_token_kernelPfS_ii:
[----:B------:R-:W-:Y:S01]  /*0000*/  LDC R1, c[0x0][0x37c] ;  /* 0x0000df00ff017b82 */ /* 0x000fe20000000800 */
[----:B------:R-:W0:Y:S07]  /*0010*/  S2R R0, SR_TID.X ;  /* 0x0000000000007919 */ /* 0x000e2e0000002100 */
[----:B------:R-:W0:Y:S08]  /*0020*/  S2UR UR4, SR_CTAID.X ;  /* 0x00000000000479c3 */ /* 0x000e300000002500 */
[----:B------:R-:W0:Y:S08]  /*0030*/  LDC R7, c[0x0][0x360] ;  /* 0x0000d800ff077b82 */ /* 0x000e300000000800 */
[----:B------:R-:W1:Y:S01]  /*0040*/  LDC.64 R2, c[0x0][0x390] ;  /* 0x0000e400ff027b82 */ /* 0x000e620000000a00 */
[----:B0-----:R-:W-:-:S02]  /*0050*/  IMAD R7, R7, UR4, R0 ;  /* 0x0000000407077c24 */ /* 0x001fc4000f8e0200 */
[----:B-1----:R-:W-:-:S05]  /*0060*/  IMAD R2, R3, R2, RZ ;  /* 0x0000000203027224 */ /* 0x002fca00078e02ff */
[----:B------:R-:W-:-:S13]  /*0070*/  ISETP.GE.AND P0, PT, R7, R2, PT ;  /* 0x000000020700720c */ /* 0x000fda0003f06270 */
[----:B------:R-:W-:Y:S05]  /*0080*/  @P0 EXIT ;  /* 0x000000000000094d */ /* 0x000fea0003800000 */
[----:B------:R-:W-:Y:S01]  /*0090*/  IABS R9, R3 ;  /* 0x0000000300097213 */ /* 0x000fe20000000000 */
[----:B------:R-:W0:Y:S01]  /*00a0*/  LDCU.64 UR4, c[0x0][0x358] ;  /* 0x00006b00ff0477ac */ /* 0x000e220008000a00 */
[----:B------:R-:W-:Y:S02]  /*00b0*/  ISETP.GE.AND P2, PT, R7, RZ, PT ;  /* 0x000000ff0700720c */ /* 0x000fe40003f46270 */
[----:B------:R-:W1:Y:S08]  /*00c0*/  I2F.RP R0, R9 ;  /* 0x0000000900007306 */ /* 0x000e700000209400 */
[----:B-1----:R-:W1:Y:S02]  /*00d0*/  MUFU.RCP R0, R0 ;  /* 0x0000000000007308 */ /* 0x002e640000001000 */
[----:B-1----:R-:W-:-:S06]  /*00e0*/  IADD3 R4, PT, PT, R0, 0xffffffe, RZ ;  /* 0x0ffffffe00047810 */ /* 0x002fcc0007ffe0ff */
[----:B------:R1:W2:Y:S02]  /*00f0*/  F2I.FTZ.U32.TRUNC.NTZ R5, R4 ;  /* 0x0000000400057305 */ /* 0x0002a4000021f000 */
[----:B-1----:R-:W-:Y:S01]  /*0100*/  IMAD.MOV.U32 R4, RZ, RZ, RZ ;  /* 0x000000ffff047224 */ /* 0x002fe200078e00ff */
[----:B--2---:R-:W-:-:S05]  /*0110*/  IADD3 R2, PT, PT, RZ, -R5, RZ ;  /* 0x80000005ff027210 */ /* 0x004fca0007ffe0ff */
[----:B------:R-:W-:Y:S01]  /*0120*/  IMAD R11, R2, R9, RZ ;  /* 0x00000009020b7224 */ /* 0x000fe200078e02ff */
[----:B------:R-:W-:-:S03]  /*0130*/  IABS R2, R7 ;  /* 0x0000000700027213 */ /* 0x000fc60000000000 */
[----:B------:R-:W-:-:S06]  /*0140*/  IMAD.HI.U32 R5, R5, R11, R4 ;  /* 0x0000000b05057227 */ /* 0x000fcc00078e0004 */
[----:B------:R-:W-:-:S05]  /*0150*/  IMAD.HI.U32 R5, R5, R2, RZ ;  /* 0x0000000205057227 */ /* 0x000fca00078e00ff */
[----:B------:R-:W-:-:S05]  /*0160*/  IADD3 R5, PT, PT, -R5, RZ, RZ ;  /* 0x000000ff05057210 */ /* 0x000fca0007ffe1ff */
[C---:B------:R-:W-:Y:S02]  /*0170*/  IMAD R0, R9.reuse, R5, R2 ;  /* 0x0000000509007224 */ /* 0x040fe400078e0202 */
[----:B------:R-:W1:Y:S03]  /*0180*/  LDC.64 R4, c[0x0][0x380] ;  /* 0x0000e000ff047b82 */ /* 0x000e660000000a00 */
[----:B------:R-:W-:-:S13]  /*0190*/  ISETP.GT.U32.AND P0, PT, R9, R0, PT ;  /* 0x000000000900720c */ /* 0x000fda0003f04070 */
[----:B------:R-:W-:Y:S01]  /*01a0*/  @!P0 IMAD.IADD R0, R0, 0x1, -R9 ;  /* 0x0000000100008824 */ /* 0x000fe200078e0a09 */
[----:B------:R-:W-:-:S04]  /*01b0*/  ISETP.NE.AND P0, PT, R3, RZ, PT ;  /* 0x000000ff0300720c */ /* 0x000fc80003f05270 */
[----:B------:R-:W-:-:S13]  /*01c0*/  ISETP.GT.U32.AND P1, PT, R9, R0, PT ;  /* 0x000000000900720c */ /* 0x000fda0003f24070 */
[----:B------:R-:W-:-:S05]  /*01d0*/  @!P1 IADD3 R0, PT, PT, R0, -R9, RZ ;  /* 0x8000000900009210 */ /* 0x000fca0007ffe0ff */
[----:B------:R-:W-:Y:S01]  /*01e0*/  @!P2 IMAD.MOV R0, RZ, RZ, -R0 ;  /* 0x000000ffff00a224 */ /* 0x000fe200078e0a00 */
[----:B------:R-:W-:-:S05]  /*01f0*/  @!P0 LOP3.LUT R0, RZ, R3, RZ, 0x33, !PT ;  /* 0x00000003ff008212 */ /* 0x000fca00078e33ff */
[----:B-1----:R-:W-:Y:S02]  /*0200*/  IMAD.WIDE R2, R0, 0x4, R4 ;  /* 0x0000000400027825 */ /* 0x002fe400078e0204 */
[----:B------:R-:W1:Y:S04]  /*0210*/  LDC.64 R4, c[0x0][0x388] ;  /* 0x0000e200ff047b82 */ /* 0x000e680000000a00 */
[----:B0-----:R-:W2:Y:S01]  /*0220*/  LDG.E R3, desc[UR4][R2.64] ;  /* 0x0000000402037981 */ /* 0x001ea2000c1e1900 */
[----:B-1----:R-:W-:-:S05]  /*0230*/  IMAD.WIDE R4, R7, 0x4, R4 ;  /* 0x0000000407047825 */ /* 0x002fca00078e0204 */
[----:B--2---:R-:W-:Y:S01]  /*0240*/  STG.E desc[UR4][R4.64], R3 ;  /* 0x0000000304007986 */ /* 0x004fe2000c101904 */
[----:B------:R-:W-:Y:S05]  /*0250*/  EXIT ;  /* 0x000000000000794d */ /* 0x000fea0003800000 */
.L_x_3:
        /* <DEDUP_REMOVED lines=10> */
.L_x_6:


//--------------------- .nv.shared.reserved.0     --------------------------
	.section	.nv.shared.reserved.0,"aw",@nobits
	.weak		__nv_reservedSMEM_offset_0_alias
	.size		__nv_reservedSMEM_offset_0_alias, 0, 64
	.other		__nv_reservedSMEM_offset_0_alias,@"STO_CUDA_RESERVED_SHARED STV_DEFAULT"
__nv_reservedSMEM_offset_0_alias:
	.zero		0
	.zero		64


//--------------------- .nv.constant0._Z20add_pos_embed_kernelPfS_S_iii --------------------------
	.section	.nv.constant0._Z20add_pos_embed_kernelPfS_S_iii,"a",@progbits
	.sectionflags	@""
	.align	4
.nv.constant0._Z20add_pos_embed_kernelPfS_S_iii:
	.zero		932


//--------------------- .nv.constant0._Z18concatenate_kernelPfS_S_iii --------------------------
	.section	.nv.constant0._Z18concatenate_kernelPfS_S_iii,"a",@progbits
	.sectionflags	@""
	.align	4
.nv.constant0._Z18concatenate_kernelPfS_S_iii:
	.zero		932


//--------------------- .nv.constant0._Z26broadcast_cls_token_kernelPfS_ii --------------------------
	.section	.nv.constant0._Z26broadcast_cls_token_kernelPfS_ii,"a",@progbits
	.sectionflags	@""
	.align	4
.nv.constant0._Z26broadcast_cls_token_kernelPfS_ii:
	.zero		920


//--------------------- SYMBOLS --------------------------

	.type		.nv.reservedSmem.offset0,@object
	.size		.nv.reservedSmem.offset0,0x4
